//
// Generated by NVIDIA NVVM Compiler
//
// Compiler Build ID: CL-36424714
// Cuda compilation tools, release 13.0, V13.0.88
// Based on NVVM 20.0.0
//

.version 9.0
.target sm_100
.address_size 64

	// .globl	_Z22compute_diagonal_tiledPiS_S_PKcS1_iiiiiS_
// _ZZ22compute_diagonal_tiledPiS_S_PKcS1_iiiiiS_E6s_seq1 has been demoted
// _ZZ22compute_diagonal_tiledPiS_S_PKcS1_iiiiiS_E6s_seq2 has been demoted
// _ZZ22compute_diagonal_tiledPiS_S_PKcS1_iiiiiS_E10s_warp_max has been demoted

.visible .entry _Z22compute_diagonal_tiledPiS_S_PKcS1_iiiiiS_(
	.param .u64 .ptr .align 1 _Z22compute_diagonal_tiledPiS_S_PKcS1_iiiiiS__param_0,
	.param .u64 .ptr .align 1 _Z22compute_diagonal_tiledPiS_S_PKcS1_iiiiiS__param_1,
	.param .u64 .ptr .align 1 _Z22compute_diagonal_tiledPiS_S_PKcS1_iiiiiS__param_2,
	.param .u64 .ptr .align 1 _Z22compute_diagonal_tiledPiS_S_PKcS1_iiiiiS__param_3,
	.param .u64 .ptr .align 1 _Z22compute_diagonal_tiledPiS_S_PKcS1_iiiiiS__param_4,
	.param .u32 _Z22compute_diagonal_tiledPiS_S_PKcS1_iiiiiS__param_5,
	.param .u32 _Z22compute_diagonal_tiledPiS_S_PKcS1_iiiiiS__param_6,
	.param .u32 _Z22compute_diagonal_tiledPiS_S_PKcS1_iiiiiS__param_7,
	.param .u32 _Z22compute_diagonal_tiledPiS_S_PKcS1_iiiiiS__param_8,
	.param .u32 _Z22compute_diagonal_tiledPiS_S_PKcS1_iiiiiS__param_9,
	.param .u64 .ptr .align 1 _Z22compute_diagonal_tiledPiS_S_PKcS1_iiiiiS__param_10
)
{
	.reg .pred 	%p<31>;
	.reg .b16 	%rs<4>;
	.reg .b32 	%r<89>;
	.reg .b64 	%rd<23>;
	// demoted variable
	.shared .align 1 .b8 _ZZ22compute_diagonal_tiledPiS_S_PKcS1_iiiiiS_E6s_seq1[256];
	// demoted variable
	.shared .align 1 .b8 _ZZ22compute_diagonal_tiledPiS_S_PKcS1_iiiiiS_E6s_seq2[256];
	// demoted variable
	.shared .align 4 .b8 _ZZ22compute_diagonal_tiledPiS_S_PKcS1_iiiiiS_E10s_warp_max[128];
	ld.param.u64 	%rd2, [_Z22compute_diagonal_tiledPiS_S_PKcS1_iiiiiS__param_0];
	ld.param.u64 	%rd3, [_Z22compute_diagonal_tiledPiS_S_PKcS1_iiiiiS__param_1];
	ld.param.u64 	%rd4, [_Z22compute_diagonal_tiledPiS_S_PKcS1_iiiiiS__param_2];
	ld.param.u64 	%rd5, [_Z22compute_diagonal_tiledPiS_S_PKcS1_iiiiiS__param_3];
	ld.param.u64 	%rd6, [_Z22compute_diagonal_tiledPiS_S_PKcS1_iiiiiS__param_4];
	ld.param.u32 	%r23, [_Z22compute_diagonal_tiledPiS_S_PKcS1_iiiiiS__param_6];
	ld.param.u32 	%r24, [_Z22compute_diagonal_tiledPiS_S_PKcS1_iiiiiS__param_7];
	ld.param.u32 	%r25, [_Z22compute_diagonal_tiledPiS_S_PKcS1_iiiiiS__param_8];
	ld.param.u32 	%r26, [_Z22compute_diagonal_tiledPiS_S_PKcS1_iiiiiS__param_9];
	ld.param.u64 	%rd7, [_Z22compute_diagonal_tiledPiS_S_PKcS1_iiiiiS__param_10];
	mov.u32 	%r1, %tid.x;
	mov.u32 	%r27, %ctaid.x;
	mov.u32 	%r2, %ntid.x;
	mad.lo.s32 	%r3, %r27, %r2, %r1;
	and.b32  	%r4, %r1, 31;
	setp.ge.s32 	%p3, %r3, %r26;
	mov.u32 	%r28, _ZZ22compute_diagonal_tiledPiS_S_PKcS1_iiiiiS_E6s_seq1;
	add.s32 	%r5, %r28, %r1;
	mov.u32 	%r29, _ZZ22compute_diagonal_tiledPiS_S_PKcS1_iiiiiS_E6s_seq2;
	add.s32 	%r6, %r29, %r1;
	@%p3 bra 	$L__BB0_2;
	add.s32 	%r82, %r25, %r3;
	sub.s32 	%r33, %r24, %r82;
	add.s32 	%r34, %r33, 2;
	cvt.s64.s32 	%rd10, %r82;
	add.s64 	%rd11, %rd5, %rd10;
	add.s64 	%rd8, %rd11, -1;
	// begin inline asm
	ld.global.nc.s8 %r31, [%rd8];
	// end inline asm
	st.shared.u8 	[%r5], %r31;
	cvt.s64.s32 	%rd12, %r34;
	add.s64 	%rd13, %rd6, %rd12;
	add.s64 	%rd9, %rd13, -1;
	// begin inline asm
	ld.global.nc.s8 %r32, [%rd9];
	// end inline asm
	st.shared.u8 	[%r6], %r32;
	setp.gt.s32 	%p30, %r34, 1;
	bra.uni 	$L__BB0_3;
$L__BB0_2:
	mov.b16 	%rs1, 0;
	st.shared.u8 	[%r5], %rs1;
	st.shared.u8 	[%r6], %rs1;
	mov.pred 	%p30, 0;
	mov.b32 	%r82, -1;
$L__BB0_3:
	setp.ge.s32 	%p5, %r3, %r26;
	bar.sync 	0;
	mov.b32 	%r87, 0;
	@%p5 bra 	$L__BB0_11;
	add.s32 	%r36, %r24, 1;
	setp.lt.s32 	%p6, %r36, %r23;
	setp.gt.s32 	%p7, %r23, %r24;
	sub.s32 	%r37, %r23, %r24;
	add.s32 	%r38, %r37, -2;
	selp.b32 	%r39, -2, %r38, %p6;
	add.s32 	%r40, %r82, %r39;
	not.b32 	%r41, %r24;
	add.s32 	%r42, %r23, %r41;
	selp.b32 	%r9, -2, %r42, %p7;
	setp.lt.s32 	%p8, %r82, 2;
	not.pred 	%p9, %p30;
	cvta.to.global.u64 	%rd14, %rd3;
	mul.wide.s32 	%rd15, %r40, 4;
	add.s64 	%rd1, %rd14, %rd15;
	or.pred  	%p10, %p8, %p9;
	@%p10 bra 	$L__BB0_6;
	add.s32 	%r45, %r9, %r82;
	cvta.to.global.u64 	%rd16, %rd4;
	mul.wide.s32 	%rd17, %r45, 4;
	add.s64 	%rd18, %rd16, %rd17;
	ld.global.u32 	%r84, [%rd18];
	bra.uni 	$L__BB0_7;
$L__BB0_6:
	setp.lt.s32 	%p11, %r82, 2;
	mov.b32 	%r85, -2;
	mov.b32 	%r84, 0;
	@%p11 bra 	$L__BB0_8;
$L__BB0_7:
	ld.global.u32 	%r46, [%rd1];
	add.s32 	%r85, %r46, -2;
$L__BB0_8:
	mov.b32 	%r86, -2;
	@%p9 bra 	$L__BB0_10;
	ld.global.u32 	%r48, [%rd1+4];
	add.s32 	%r86, %r48, -2;
$L__BB0_10:
	ld.shared.u8 	%rs2, [%r5];
	ld.shared.u8 	%rs3, [%r6];
	setp.eq.s16 	%p13, %rs2, %rs3;
	selp.b32 	%r49, 2, -1, %p13;
	add.s32 	%r50, %r49, %r84;
	max.s32 	%r51, %r50, %r85;
	max.s32 	%r52, %r51, %r86;
	max.s32 	%r87, %r52, 0;
	cvta.to.global.u64 	%rd19, %rd2;
	mul.wide.s32 	%rd20, %r3, 4;
	add.s64 	%rd21, %rd19, %rd20;
	st.global.u32 	[%rd21], %r87;
$L__BB0_11:
	shfl.sync.down.b32	%r53|%p14, %r87, 16, 31, -1;
	max.s32 	%r54, %r87, %r53;
	shfl.sync.down.b32	%r55|%p15, %r54, 8, 31, -1;
	max.s32 	%r56, %r54, %r55;
	shfl.sync.down.b32	%r57|%p16, %r56, 4, 31, -1;
	max.s32 	%r58, %r56, %r57;
	shfl.sync.down.b32	%r59|%p17, %r58, 2, 31, -1;
	max.s32 	%r60, %r58, %r59;
	shfl.sync.down.b32	%r61|%p18, %r60, 1, 31, -1;
	max.s32 	%r19, %r60, %r61;
	setp.ne.s32 	%p19, %r4, 0;
	@%p19 bra 	$L__BB0_13;
	shr.u32 	%r62, %r1, 3;
	and.b32  	%r63, %r62, 124;
	mov.u32 	%r64, _ZZ22compute_diagonal_tiledPiS_S_PKcS1_iiiiiS_E10s_warp_max;
	add.s32 	%r65, %r64, %r63;
	st.shared.u32 	[%r65], %r19;
$L__BB0_13:
	bar.sync 	0;
	setp.gt.u32 	%p20, %r1, 31;
	@%p20 bra 	$L__BB0_18;
	shr.u32 	%r67, %r2, 5;
	setp.ge.u32 	%p21, %r1, %r67;
	mov.b32 	%r88, 0;
	@%p21 bra 	$L__BB0_16;
	shl.b32 	%r68, %r4, 2;
	mov.u32 	%r69, _ZZ22compute_diagonal_tiledPiS_S_PKcS1_iiiiiS_E10s_warp_max;
	add.s32 	%r70, %r69, %r68;
	ld.shared.u32 	%r88, [%r70];
$L__BB0_16:
	shfl.sync.down.b32	%r71|%p22, %r88, 16, 31, -1;
	max.s32 	%r72, %r88, %r71;
	shfl.sync.down.b32	%r73|%p23, %r72, 8, 31, -1;
	max.s32 	%r74, %r72, %r73;
	shfl.sync.down.b32	%r75|%p24, %r74, 4, 31, -1;
	max.s32 	%r76, %r74, %r75;
	shfl.sync.down.b32	%r77|%p25, %r76, 2, 31, -1;
	max.s32 	%r78, %r76, %r77;
	shfl.sync.down.b32	%r79|%p26, %r78, 1, 31, -1;
	max.s32 	%r80, %r78, %r79;
	setp.ne.s32 	%p27, %r1, 0;
	setp.lt.s32 	%p28, %r80, 1;
	or.pred  	%p29, %p27, %p28;
	@%p29 bra 	$L__BB0_18;
	cvta.to.global.u64 	%rd22, %rd7;
	atom.global.max.s32 	%r81, [%rd22], %r80;
$L__BB0_18:
	ret;

}


// ===== COMPILED SASS (sm_100) =====

	.target	sm_100

	.elftype	@"ET_EXEC"


//--------------------- .note.nv.tkinfo           --------------------------
	.section	.note.nv.tkinfo,"",@"SHT_NOTE"
	.sectionflags	@"SHF_NOTE_NV_TKINFO"
	.tkinfo
        /*0018*/ 	.word	0x00000002
        /*0030*/ 	.string	""
        /*0030*/ 	.string	"ptxas"
        /*0030*/ 	.string	"Cuda compilation tools, release 13.0, V13.0.88"
        /*0030*/ 	.string	"Build cuda_13.0.r13.0/compiler.36424714_0"
        /*0030*/ 	.string	"-arch sm_100 -m 64 "



//--------------------- .note.nv.cuinfo           --------------------------
	.section	.note.nv.cuinfo,"",@"SHT_NOTE"
	.sectionflags	@"SHF_NOTE_NV_CUINFO"
        /*0018*/ 	.short	0x0002
        /*001a*/ 	.short	0x0064
        /*001c*/ 	.short	0x0082
	.zero		2


//--------------------- .nv.info                  --------------------------
	.section	.nv.info,"",@"SHT_CUDA_INFO"
	.align	4


	//----- nvinfo : EIATTR_REGCOUNT
	.align		4
        /*0000*/ 	.byte	0x04, 0x2f
        /*0002*/ 	.short	(.L_1 - .L_0)
	.align		4
.L_0:
        /*0004*/ 	.word	index@(_Z22compute_diagonal_tiledPiS_S_PKcS1_iiiiiS_)
        /*0008*/ 	.word	0x00000014


	//----- nvinfo : EIATTR_FRAME_SIZE
	.align		4
.L_1:
        /*000c*/ 	.byte	0x04, 0x11
        /*000e*/ 	.short	(.L_3 - .L_2)
	.align		4
.L_2:
        /*0010*/ 	.word	index@(_Z22compute_diagonal_tiledPiS_S_PKcS1_iiiiiS_)
        /*0014*/ 	.word	0x00000000


	//----- nvinfo : EIATTR_MIN_STACK_SIZE
	.align		4
.L_3:
        /*0018*/ 	.byte	0x04, 0x12
        /*001a*/ 	.short	(.L_5 - .L_4)
	.align		4
.L_4:
        /*001c*/ 	.word	index@(_Z22compute_diagonal_tiledPiS_S_PKcS1_iiiiiS_)
        /*0020*/ 	.word	0x00000000
.L_5:


//--------------------- .nv.compat                --------------------------
	.section	.nv.compat,"",@"SHT_CUDA_COMPAT_INFO"
	.align	4
        /*0000*/ 	.byte	0x02, 0x09, 0x00, 0x00, 0x02, 0x02, 0x01, 0x00, 0x02, 0x05, 0x05, 0x00, 0x03, 0x07, 0x01, 0x01
        /*0010*/ 	.byte	0x02, 0x03, 0x00, 0x00, 0x02, 0x06, 0x01, 0x00, 0x04, 0x0b, 0x08, 0x00, 0x09, 0x00, 0x00, 0x00
        /*0020*/ 	.byte	0x00, 0x00, 0x00, 0x00


//--------------------- .nv.info._Z22compute_diagonal_tiledPiS_S_PKcS1_iiiiiS_ --------------------------
	.section	.nv.info._Z22compute_diagonal_tiledPiS_S_PKcS1_iiiiiS_,"",@"SHT_CUDA_INFO"
	.sectionflags	@""
	.align	4


	//----- nvinfo : EIATTR_CUDA_API_VERSION
	.align		4
        /*0000*/ 	.byte	0x04, 0x37
        /*0002*/ 	.short	(.L_7 - .L_6)
.L_6:
        /*0004*/ 	.word	0x00000082


	//----- nvinfo : EIATTR_KPARAM_INFO
	.align		4
.L_7:
        /*0008*/ 	.byte	0x04, 0x17
        /*000a*/ 	.short	(.L_9 - .L_8)
.L_8:
        /*000c*/ 	.word	0x00000000
        /*0010*/ 	.short	0x000a
        /*0012*/ 	.short	0x0040
        /*0014*/ 	.byte	0x00, 0xf5, 0x21, 0x00


	//----- nvinfo : EIATTR_KPARAM_INFO
	.align		4
.L_9:
        /*0018*/ 	.byte	0x04, 0x17
        /*001a*/ 	.short	(.L_11 - .L_10)
.L_10:
        /*001c*/ 	.word	0x00000000
        /*0020*/ 	.short	0x0009
        /*0022*/ 	.short	0x0038
        /*0024*/ 	.byte	0x00, 0xf0, 0x11, 0x00


	//----- nvinfo : EIATTR_KPARAM_INFO
	.align		4
.L_11:
        /*0028*/ 	.byte	0x04, 0x17
        /*002a*/ 	.short	(.L_13 - .L_12)
.L_12:
        /*002c*/ 	.word	0x00000000
        /*0030*/ 	.short	0x0008
        /*0032*/ 	.short	0x0034
        /*0034*/ 	.byte	0x00, 0xf0, 0x11, 0x00


	//----- nvinfo : EIATTR_KPARAM_INFO
	.align		4
.L_13:
        /*0038*/ 	.byte	0x04, 0x17
        /*003a*/ 	.short	(.L_15 - .L_14)
.L_14:
        /*003c*/ 	.word	0x00000000
        /*0040*/ 	.short	0x0007
        /*0042*/ 	.short	0x0030
        /*0044*/ 	.byte	0x00, 0xf0, 0x11, 0x00


	//----- nvinfo : EIATTR_KPARAM_INFO
	.align		4
.L_15:
        /*0048*/ 	.byte	0x04, 0x17
        /*004a*/ 	.short	(.L_17 - .L_16)
.L_16:
        /*004c*/ 	.word	0x00000000
        /*0050*/ 	.short	0x0006
        /*0052*/ 	.short	0x002c
        /*0054*/ 	.byte	0x00, 0xf0, 0x11, 0x00


	//----- nvinfo : EIATTR_KPARAM_INFO
	.align		4
.L_17:
        /*0058*/ 	.byte	0x04, 0x17
        /*005a*/ 	.short	(.L_19 - .L_18)
.L_18:
        /*005c*/ 	.word	0x00000000
        /*0060*/ 	.short	0x0005
        /*0062*/ 	.short	0x0028
        /*0064*/ 	.byte	0x00, 0xf0, 0x11, 0x00


	//----- nvinfo : EIATTR_KPARAM_INFO
	.align		4
.L_19:
        /*0068*/ 	.byte	0x04, 0x17
        /*006a*/ 	.short	(.L_21 - .L_20)
.L_20:
        /*006c*/ 	.word	0x00000000
        /*0070*/ 	.short	0x0004
        /*0072*/ 	.short	0x0020
        /*0074*/ 	.byte	0x00, 0xf5, 0x21, 0x00


	//----- nvinfo : EIATTR_KPARAM_INFO
	.align		4
.L_21:
        /*0078*/ 	.byte	0x04, 0x17
        /*007a*/ 	.short	(.L_23 - .L_22)
.L_22:
        /*007c*/ 	.word	0x00000000
        /*0080*/ 	.short	0x0003
        /*0082*/ 	.short	0x0018
        /*0084*/ 	.byte	0x00, 0xf5, 0x21, 0x00


	//----- nvinfo : EIATTR_KPARAM_INFO
	.align		4
.L_23:
        /*0088*/ 	.byte	0x04, 0x17
        /*008a*/ 	.short	(.L_25 - .L_24)
.L_24:
        /*008c*/ 	.word	0x00000000
        /*0090*/ 	.short	0x0002
        /*0092*/ 	.short	0x0010
        /*0094*/ 	.byte	0x00, 0xf5, 0x21, 0x00


	//----- nvinfo : EIATTR_KPARAM_INFO
	.align		4
.L_25:
        /*0098*/ 	.byte	0x04, 0x17
        /*009a*/ 	.short	(.L_27 - .L_26)
.L_26:
        /*009c*/ 	.word	0x00000000
        /*00a0*/ 	.short	0x0001
        /*00a2*/ 	.short	0x0008
        /*00a4*/ 	.byte	0x00, 0xf5, 0x21, 0x00


	//----- nvinfo : EIATTR_KPARAM_INFO
	.align		4
.L_27:
        /*00a8*/ 	.byte	0x04, 0x17
        /*00aa*/ 	.short	(.L_29 - .L_28)
.L_28:
        /*00ac*/ 	.word	0x00000000
        /*00b0*/ 	.short	0x0000
        /*00b2*/ 	.short	0x0000
        /*00b4*/ 	.byte	0x00, 0xf5, 0x21, 0x00


	//----- nvinfo : EIATTR_SPARSE_MMA_MASK
	.align		4
.L_29:
        /*00b8*/ 	.byte	0x03, 0x50
        /*00ba*/ 	.short	0x0000


	//----- nvinfo : EIATTR_MAXREG_COUNT
	.align		4
        /*00bc*/ 	.byte	0x03, 0x1b
        /*00be*/ 	.short	0x00ff


	//----- nvinfo : EIATTR_NUM_BARRIERS
	.align		4
        /*00c0*/ 	.byte	0x02, 0x4c
        /*00c2*/ 	.byte	0x01
	.zero		1


	//----- nvinfo : EIATTR_MERCURY_ISA_VERSION
	.align		4
        /*00c4*/ 	.byte	0x03, 0x5f
        /*00c6*/ 	.short	0x0101


	//----- nvinfo : EIATTR_INT_WARP_WIDE_INSTR_OFFSETS
	.align		4
        /*00c8*/ 	.byte	0x04, 0x31
        /*00ca*/ 	.short	(.L_31 - .L_30)


	//   ....[0]....
.L_30:
        /*00cc*/ 	.word	0x000007c0


	//   ....[1]....
        /*00d0*/ 	.word	0x000007d0


	//----- nvinfo : EIATTR_COOP_GROUP_MASK_REGIDS
	.align		4
.L_31:
        /*00d4*/ 	.byte	0x04, 0x29
        /*00d6*/ 	.short	(.L_33 - .L_32)


	//   ....[0]....
.L_32:
        /*00d8*/ 	.word	0xffffffff


	//   ....[1]....
        /*00dc*/ 	.word	0xffffffff


	//   ....[2]....
        /*00e0*/ 	.word	0xffffffff


	//   ....[3]....
        /*00e4*/ 	.word	0xffffffff


	//   ....[4]....
        /*00e8*/ 	.word	0xffffffff


	//   ....[5]....
        /*00ec*/ 	.word	0xffffffff


	//   ....[6]....
        /*00f0*/ 	.word	0xffffffff


	//   ....[7]....
        /*00f4*/ 	.word	0xffffffff


	//   ....[8]....
        /*00f8*/ 	.word	0xffffffff


	//   ....[9]....
        /*00fc*/ 	.word	0xffffffff


	//----- nvinfo : EIATTR_COOP_GROUP_INSTR_OFFSETS
	.align		4
.L_33:
        /*0100*/ 	.byte	0x04, 0x28
        /*0102*/ 	.short	(.L_35 - .L_34)


	//   ....[0]....
.L_34:
        /*0104*/ 	.word	0x00000520


	//   ....[1]....
        /*0108*/ 	.word	0x00000590


	//   ....[2]....
        /*010c*/ 	.word	0x000005c0


	//   ....[3]....
        /*0110*/ 	.word	0x000005f0


	//   ....[4]....
        /*0114*/ 	.word	0x00000610


	//   ....[5]....
        /*0118*/ 	.word	0x000006d0


	//   ....[6]....
        /*011c*/ 	.word	0x000006f0


	//   ....[7]....
        /*0120*/ 	.word	0x00000710


	//   ....[8]....
        /*0124*/ 	.word	0x00000730


	//   ....[9]....
        /*0128*/ 	.word	0x00000750


	//----- nvinfo : EIATTR_VRC_CTA_INIT_COUNT
	.align		4
.L_35:
        /*012c*/ 	.byte	0x02, 0x4a
	.zero		1
	.zero		1


	//----- nvinfo : EIATTR_EXIT_INSTR_OFFSETS
	.align		4
        /*0130*/ 	.byte	0x04, 0x1c
        /*0132*/ 	.short	(.L_37 - .L_36)


	//   ....[0]....
.L_36:
        /*0134*/ 	.word	0x00000650


	//   ....[1]....
        /*0138*/ 	.word	0x00000790


	//   ....[2]....
        /*013c*/ 	.word	0x00000820


	//----- nvinfo : EIATTR_CRS_STACK_SIZE
	.align		4
.L_37:
        /*0140*/ 	.byte	0x04, 0x1e
        /*0142*/ 	.short	(.L_39 - .L_38)
.L_38:
        /*0144*/ 	.word	0x00000000


	//----- nvinfo : EIATTR_CBANK_PARAM_SIZE
	.align		4
.L_39:
        /*0148*/ 	.byte	0x03, 0x19
        /*014a*/ 	.short	0x0048


	//----- nvinfo : EIATTR_PARAM_CBANK
	.align		4
        /*014c*/ 	.byte	0x04, 0x0a
        /*014e*/ 	.short	(.L_41 - .L_40)
	.align		4
.L_40:
        /*0150*/ 	.word	index@(.nv.constant0._Z22compute_diagonal_tiledPiS_S_PKcS1_iiiiiS_)
        /*0154*/ 	.short	0x0380
        /*0156*/ 	.short	0x0048


	//----- nvinfo : EIATTR_SW_WAR
	.align		4
.L_41:
        /*0158*/ 	.byte	0x04, 0x36
        /*015a*/ 	.short	(.L_43 - .L_42)
.L_42:
        /*015c*/ 	.word	0x00000008
.L_43:


//--------------------- .nv.callgraph             --------------------------
	.section	.nv.callgraph,"",@"SHT_CUDA_CALLGRAPH"
	.align	4
	.sectionentsize	8
	.align		4
        /*0000*/ 	.word	0x00000000
	.align		4
        /*0004*/ 	.word	0xffffffff
	.align		4
        /*0008*/ 	.word	0x00000000
	.align		4
        /*000c*/ 	.word	0xfffffffe
	.align		4
        /*0010*/ 	.word	0x00000000
	.align		4
        /*0014*/ 	.word	0xfffffffd
	.align		4
        /*0018*/ 	.word	0x00000000
	.align		4
        /*001c*/ 	.word	0xfffffffc


//--------------------- .text._Z22compute_diagonal_tiledPiS_S_PKcS1_iiiiiS_ --------------------------
	.section	.text._Z22compute_diagonal_tiledPiS_S_PKcS1_iiiiiS_,"ax",@progbits
	.align	128
        .global         _Z22compute_diagonal_tiledPiS_S_PKcS1_iiiiiS_
        .type           _Z22compute_diagonal_tiledPiS_S_PKcS1_iiiiiS_,@function
        .size           _Z22compute_diagonal_tiledPiS_S_PKcS1_iiiiiS_,(.L_x_7 - _Z22compute_diagonal_tiledPiS_S_PKcS1_iiiiiS_)
        .other          _Z22compute_diagonal_tiledPiS_S_PKcS1_iiiiiS_,@"STO_CUDA_ENTRY STV_DEFAULT"
_Z22compute_diagonal_tiledPiS_S_PKcS1_iiiiiS_:
.text._Z22compute_diagonal_tiledPiS_S_PKcS1_iiiiiS_:
[----:B------:R-:W-:Y:S01]  /*0000*/  LDC R1, c[0x0][0x37c] ;  /* 0x0000df00ff017b82 */ /* 0x000fe20000000800 */
[----:B------:R-:W0:Y:S07]  /*0010*/  S2R R0, SR_TID.X ;  /* 0x0000000000007919 */ /* 0x000e2e0000002100 */
[----:B------:R-:W0:Y:S01]  /*0020*/  S2UR UR4, SR_CTAID.X ;  /* 0x00000000000479c3 */ /* 0x000e220000002500 */
[----:B------:R-:W1:Y:S01]  /*0030*/  LDCU UR5, c[0x0][0x3b8] ;  /* 0x00007700ff0577ac */ /* 0x000e620008000800 */
[----:B------:R-:W2:Y:S06]  /*0040*/  LDCU.64 UR8, c[0x0][0x358] ;  /* 0x00006b00ff0877ac */ /* 0x000eac0008000a00 */
[----:B------:R-:W0:Y:S02]  /*0050*/  LDC R3, c[0x0][0x360] ;  /* 0x0000d800ff037b82 */ /* 0x000e240000000800 */
[----:B0-----:R-:W-:-:S05]  /*0060*/  IMAD R2, R3, UR4, R0 ;  /* 0x0000000403027c24 */ /* 0x001fca000f8e0200 */
[----:B-1----:R-:W-:-:S13]  /*0070*/  ISETP.GE.AND P1, PT, R2, UR5, PT ;  /* 0x0000000502007c0c */ /* 0x002fda000bf26270 */
[----:B------:R-:W0:Y:S08]  /*0080*/  @!P1 LDC.64 R6, c[0x0][0x3b0] ;  /* 0x0000ec00ff069b82 */ /* 0x000e300000000a00 */
[----:B------:R-:W1:Y:S08]  /*0090*/  @!P1 LDC.64 R8, c[0x0][0x398] ;  /* 0x0000e600ff089b82 */ /* 0x000e700000000a00 */
[----:B------:R-:W3:Y:S01]  /*00a0*/  @!P1 LDC.64 R10, c[0x0][0x3a0] ;  /* 0x0000e800ff0a9b82 */ /* 0x000ee20000000a00 */
[----:B0-----:R-:W-:-:S05]  /*00b0*/  @!P1 IMAD.IADD R5, R2, 0x1, R7 ;  /* 0x0000000102059824 */ /* 0x001fca00078e0207 */
[C---:B------:R-:W-:Y:S02]  /*00c0*/  @!P1 IADD3 R6, PT, PT, -R5.reuse, 0x2, R6 ;  /* 0x0000000205069810 */ /* 0x040fe40007ffe106 */
[----:B-1----:R-:W-:-:S04]  /*00d0*/  @!P1 IADD3 R8, P0, PT, R5, R8, RZ ;  /* 0x0000000805089210 */ /* 0x002fc80007f1e0ff */
[----:B------:R-:W-:Y:S02]  /*00e0*/  @!P1 LEA.HI.X.SX32 R9, R5, R9, 0x1, P0 ;  /* 0x0000000905099211 */ /* 0x000fe400000f0eff */
[----:B---3--:R-:W-:-:S03]  /*00f0*/  @!P1 IADD3 R10, P2, PT, R6, R10, RZ ;  /* 0x0000000a060a9210 */ /* 0x008fc60007f5e0ff */
[----:B--2---:R-:W2:Y:S01]  /*0100*/  @!P1 LDG.E.S8.CONSTANT R8, desc[UR8][R8.64+-0x1] ;  /* 0xffffff0808089981 */ /* 0x004ea2000c1e9300 */
[----:B------:R-:W-:-:S05]  /*0110*/  @!P1 LEA.HI.X.SX32 R11, R6, R11, 0x1, P2 ;  /* 0x0000000b060b9211 */ /* 0x000fca00010f0eff */
[----:B------:R-:W3:Y:S01]  /*0120*/  @!P1 LDG.E.S8.CONSTANT R10, desc[UR8][R10.64+-0x1] ;  /* 0xffffff080a0a9981 */ /* 0x000ee2000c1e9300 */
[----:B------:R-:W0:Y:S01]  /*0130*/  S2R R4, SR_CgaCtaId ;  /* 0x0000000000047919 */ /* 0x000e220000008800 */
[----:B------:R-:W-:-:S05]  /*0140*/  MOV R7, 0x400 ;  /* 0x0000040000077802 */ /* 0x000fca0000000f00 */
[----:B------:R-:W-:Y:S01]  /*0150*/  VIADD R15, R7, 0x100 ;  /* 0x00000100070f7836 */ /* 0x000fe20000000000 */
[----:B------:R-:W-:Y:S01]  /*0160*/  BSSY.RECONVERGENT B0, `(.L_x_0) ;  /* 0x000003a000007945 */ /* 0x000fe20003800200 */
[----:B------:R-:W-:Y:S01]  /*0170*/  @!P1 ISETP.GT.AND P0, PT, R6, 0x1, PT ;  /* 0x000000010600980c */ /* 0x000fe20003f04270 */
[----:B------:R-:W-:Y:S01]  /*0180*/  IMAD.MOV.U32 R17, RZ, RZ, RZ ;  /* 0x000000ffff117224 */ /* 0x000fe200078e00ff */
[----:B------:R-:W-:Y:S01]  /*0190*/  @P1 PLOP3.LUT P0, PT, PT, PT, PT, 0x8, 0x80 ;  /* 0x000000000080181c */ /* 0x000fe20003f0e170 */
[----:B------:R-:W-:Y:S01]  /*01a0*/  @P1 IMAD.MOV.U32 R5, RZ, RZ, -0x1 ;  /* 0xffffffffff051424 */ /* 0x000fe200078e00ff */
[----:B------:R-:W-:Y:S02]  /*01b0*/  LOP3.LUT R6, R0, 0x1f, RZ, 0xc0, !PT ;  /* 0x0000001f00067812 */ /* 0x000fe400078ec0ff */
[C---:B0-----:R-:W-:Y:S02]  /*01c0*/  LEA R13, R4.reuse, R7, 0x18 ;  /* 0x00000007040d7211 */ /* 0x041fe400078ec0ff */
[----:B------:R-:W-:-:S03]  /*01d0*/  LEA R15, R4, R15, 0x18 ;  /* 0x0000000f040f7211 */ /* 0x000fc600078ec0ff */
[--C-:B------:R-:W-:Y:S02]  /*01e0*/  IMAD.IADD R13, R13, 0x1, R0.reuse ;  /* 0x000000010d0d7824 */ /* 0x100fe400078e0200 */
[----:B------:R-:W-:-:S03]  /*01f0*/  IMAD.IADD R15, R15, 0x1, R0 ;  /* 0x000000010f0f7824 */ /* 0x000fc600078e0200 */
[----:B--2---:R0:W-:Y:S04]  /*0200*/  @!P1 STS.U8 [R13], R8 ;  /* 0x000000080d009388 */ /* 0x0041e80000000000 */
[----:B---3--:R0:W-:Y:S04]  /*0210*/  @!P1 STS.U8 [R15], R10 ;  /* 0x0000000a0f009388 */ /* 0x0081e80000000000 */
[----:B------:R0:W-:Y:S04]  /*0220*/  @P1 STS.U8 [R13], RZ ;  /* 0x000000ff0d001388 */ /* 0x0001e80000000000 */
[----:B------:R0:W-:Y:S01]  /*0230*/  @P1 STS.U8 [R15], RZ ;  /* 0x000000ff0f001388 */ /* 0x0001e20000000000 */
[----:B------:R-:W-:Y:S06]  /*0240*/  BAR.SYNC.DEFER_BLOCKING 0x0 ;  /* 0x0000000000007b1d */ /* 0x000fec0000010000 */
[----:B------:R-:W-:Y:S05]  /*0250*/  @P1 BRA `(.L_x_1) ;  /* 0x0000000000a81947 */ /* 0x000fea0003800000 */
[----:B------:R-:W-:Y:S01]  /*0260*/  ISETP.LT.OR P1, PT, R5, 0x2, !P0 ;  /* 0x000000020500780c */ /* 0x000fe20004721670 */
[----:B------:R-:W1:Y:S01]  /*0270*/  LDCU UR5, c[0x0][0x3b0] ;  /* 0x00007600ff0577ac */ /* 0x000e620008000800 */
[----:B------:R-:W2:Y:S11]  /*0280*/  LDCU UR7, c[0x0][0x3ac] ;  /* 0x00007580ff0777ac */ /* 0x000eb60008000800 */
[----:B0-----:R-:W0:Y:S01]  /*0290*/  @!P1 LDC.64 R8, c[0x0][0x390] ;  /* 0x0000e400ff089b82 */ /* 0x001e220000000a00 */
[----:B-1----:R-:W-:-:S02]  /*02a0*/  ULOP3.LUT UR4, URZ, UR5, URZ, 0x33, !UPT ;  /* 0x00000005ff047292 */ /* 0x002fc4000f8e33ff */
[----:B--2---:R-:W-:Y:S02]  /*02b0*/  UISETP.GT.AND UP0, UPT, UR7, UR5, UPT ;  /* 0x000000050700728c */ /* 0x004fe4000bf04270 */
[----:B------:R-:W-:-:S04]  /*02c0*/  UIADD3 UR4, UPT, UPT, UR4, UR7, URZ ;  /* 0x0000000704047290 */ /* 0x000fc8000fffe0ff */
[----:B------:R-:W-:-:S06]  /*02d0*/  USEL UR4, UR4, 0xfffffffe, !UP0 ;  /* 0xfffffffe04047887 */ /* 0x000fcc000c000000 */
[----:B------:R-:W-:-:S04]  /*02e0*/  @!P1 VIADD R11, R5, UR4 ;  /* 0x00000004050b9c36 */ /* 0x000fc80008000000 */
[----:B0-----:R-:W-:Y:S02]  /*02f0*/  @!P1 IMAD.WIDE R8, R11, 0x4, R8 ;  /* 0x000000040b089825 */ /* 0x001fe400078e0208 */
[----:B------:R-:W0:Y:S03]  /*0300*/  LDC.64 R10, c[0x0][0x388] ;  /* 0x0000e200ff0a7b82 */ /* 0x000e260000000a00 */
[----:B------:R1:W5:Y:S01]  /*0310*/  @!P1 LDG.E R12, desc[UR8][R8.64] ;  /* 0x00000008080c9981 */ /* 0x000362000c1e1900 */
[----:B------:R-:W-:Y:S01]  /*0320*/  UIADD3 UR6, UPT, UPT, UR5, 0x1, URZ ;  /* 0x0000000105067890 */ /* 0x000fe2000fffe0ff */
[----:B------:R-:W-:Y:S01]  /*0330*/  BSSY.RECONVERGENT B1, `(.L_x_2) ;  /* 0x0000010000017945 */ /* 0x000fe20003800200 */
[----:B------:R-:W-:-:S03]  /*0340*/  UIADD3 UR4, UPT, UPT, -UR5, -0x2, UR7 ;  /* 0xfffffffe05047890 */ /* 0x000fc6000fffe107 */
[----:B------:R-:W-:Y:S01]  /*0350*/  BSSY.RELIABLE B2, `(.L_x_3) ;  /* 0x000000b000027945 */ /* 0x000fe20003800100 */
[----:B------:R-:W-:-:S04]  /*0360*/  UISETP.GE.AND UP0, UPT, UR6, UR7, UPT ;  /* 0x000000070600728c */ /* 0x000fc8000bf06270 */
[----:B------:R-:W-:-:S06]  /*0370*/  USEL UR4, UR4, 0xfffffffe, UP0 ;  /* 0xfffffffe04047887 */ /* 0x000fcc0008000000 */
[----:B------:R-:W-:-:S04]  /*0380*/  VIADD R17, R5, UR4 ;  /* 0x0000000405117c36 */ /* 0x000fc80008000000 */
[----:B0-----:R-:W-:Y:S01]  /*0390*/  IMAD.WIDE R10, R17, 0x4, R10 ;  /* 0x00000004110a7825 */ /* 0x001fe200078e020a */
[----:B-1----:R-:W-:Y:S06]  /*03a0*/  @!P1 BRA `(.L_x_4) ;  /* 0x0000000000149947 */ /* 0x002fec0003800000 */
[----:B------:R-:W-:Y:S01]  /*03b0*/  ISETP.GE.AND P1, PT, R5, 0x2, PT ;  /* 0x000000020500780c */ /* 0x000fe20003f26270 */
[----:B------:R-:W-:Y:S02]  /*03c0*/  IMAD.MOV.U32 R17, RZ, RZ, -0x2 ;  /* 0xfffffffeff117424 */ /* 0x000fe400078e00ff */
[----:B-----5:R-:W-:-:S10]  /*03d0*/  IMAD.MOV.U32 R12, RZ, RZ, RZ ;  /* 0x000000ffff0c7224 */ /* 0x020fd400078e00ff */
[----:B------:R-:W-:Y:S05]  /*03e0*/  @!P1 BREAK.RELIABLE B2 ;  /* 0x0000000000029942 */ /* 0x000fea0003800100 */
[----:B------:R-:W-:Y:S05]  /*03f0*/  @!P1 BRA `(.L_x_5) ;  /* 0x00000000000c9947 */ /* 0x000fea0003800000 */
.L_x_4:
[----:B------:R-:W-:Y:S05]  /*0400*/  BSYNC.RELIABLE B2 ;  /* 0x0000000000027941 */ /* 0x000fea0003800100 */
.L_x_3:
[----:B------:R-:W2:Y:S02]  /*0410*/  LDG.E R17, desc[UR8][R10.64] ;  /* 0x000000080a117981 */ /* 0x000ea4000c1e1900 */
[----:B--2---:R-:W-:-:S07]  /*0420*/  VIADD R17, R17, 0xfffffffe ;  /* 0xfffffffe11117836 */ /* 0x004fce0000000000 */
.L_x_5:
[----:B------:R-:W-:Y:S05]  /*0430*/  BSYNC.RECONVERGENT B1 ;  /* 0x0000000000017941 */ /* 0x000fea0003800200 */
.L_x_2:
[----:B------:R-:W2:Y:S01]  /*0440*/  @P0 LDG.E R10, desc[UR8][R10.64+0x4] ;  /* 0x000004080a0a0981 */ /* 0x000ea2000c1e1900 */
[----:B------:R-:W0:Y:S01]  /*0450*/  LDC.64 R8, c[0x0][0x380] ;  /* 0x0000e000ff087b82 */ /* 0x000e220000000a00 */
[----:B-----5:R-:W-:Y:S02]  /*0460*/  VIADD R5, R12, 0x2 ;  /* 0x000000020c057836 */ /* 0x020fe40000000000 */
[----:B------:R-:W-:Y:S04]  /*0470*/  LDS.U8 R13, [R13] ;  /* 0x000000000d0d7984 */ /* 0x000fe80000000000 */
[----:B------:R-:W1:Y:S01]  /*0480*/  LDS.U8 R14, [R15] ;  /* 0x000000000f0e7984 */ /* 0x000e620000000000 */
[----:B0-----:R-:W-:Y:S01]  /*0490*/  IMAD.WIDE R8, R2, 0x4, R8 ;  /* 0x0000000402087825 */ /* 0x001fe200078e0208 */
[----:B-1----:R-:W-:-:S03]  /*04a0*/  ISETP.NE.AND P1, PT, R13, R14, PT ;  /* 0x0000000e0d00720c */ /* 0x002fc60003f25270 */
[----:B------:R-:W-:-:S10]  /*04b0*/  IMAD.MOV.U32 R14, RZ, RZ, -0x2 ;  /* 0xfffffffeff0e7424 */ /* 0x000fd400078e00ff */
[----:B------:R-:W-:Y:S02]  /*04c0*/  @P1 VIADD R5, R12, 0xffffffff ;  /* 0xffffffff0c051836 */ /* 0x000fe40000000000 */
[----:B--2---:R-:W-:-:S05]  /*04d0*/  @P0 VIADD R14, R10, 0xfffffffe ;  /* 0xfffffffe0a0e0836 */ /* 0x004fca0000000000 */
[----:B------:R-:W-:-:S05]  /*04e0*/  VIMNMX3.RELU R17, R5, R17, R14, !PT ;  /* 0x000000110511720f */ /* 0x000fca000780110e */
[----:B------:R1:W-:Y:S02]  /*04f0*/  STG.E desc[UR8][R8.64], R17 ;  /* 0x0000001108007986 */ /* 0x0003e4000c101908 */
.L_x_1:
[----:B------:R-:W-:Y:S05]  /*0500*/  BSYNC.RECONVERGENT B0 ;  /* 0x0000000000007941 */ /* 0x000fea0003800200 */
.L_x_0:
[----:B------:R-:W-:Y:S05]  /*0510*/  WARPSYNC.ALL ;  /* 0x0000000000007948 */ /* 0x000fea0003800000 */
[----:B------:R-:W2:Y:S01]  /*0520*/  SHFL.DOWN PT, R2, R17, 0x10, 0x1f ;  /* 0x0a001f0011027f89 */ /* 0x000ea200000e0000 */
[----:B------:R-:W-:Y:S02]  /*0530*/  ISETP.NE.AND P0, PT, R6, RZ, PT ;  /* 0x000000ff0600720c */ /* 0x000fe40003f05270 */
[----:B------:R-:W-:-:S11]  /*0540*/  ISETP.GT.U32.AND P1, PT, R0, 0x1f, PT ;  /* 0x0000001f0000780c */ /* 0x000fd60003f24070 */
[----:B0-----:R-:W-:Y:S01]  /*0550*/  @!P0 VIADD R13, R7, 0x200 ;  /* 0x00000200070d8836 */ /* 0x001fe20000000000 */
[----:B------:R-:W-:-:S04]  /*0560*/  @!P0 SHF.R.U32.HI R11, RZ, 0x3, R0 ;  /* 0x00000003ff0b8819 */ /* 0x000fc80000011600 */
[----:B------:R-:W-:Y:S02]  /*0570*/  @!P0 LOP3.LUT R11, R11, 0x7c, RZ, 0xc0, !PT ;  /* 0x0000007c0b0b8812 */ /* 0x000fe400078ec0ff */
[----:B--2---:R-:W-:-:S05]  /*0580*/  VIMNMX R2, PT, PT, R2, R17, !PT ;  /* 0x0000001102027248 */ /* 0x004fca0007fe0100 */
[----:B------:R-:W0:Y:S02]  /*0590*/  SHFL.DOWN PT, R5, R2, 0x8, 0x1f ;  /* 0x09001f0002057f89 */ /* 0x000e2400000e0000 */
[----:B0-----:R-:W-:Y:S02]  /*05a0*/  VIMNMX R5, PT, PT, R2, R5, !PT ;  /* 0x0000000502057248 */ /* 0x001fe40007fe0100 */
[----:B------:R-:W-:-:S03]  /*05b0*/  @!P0 LEA R2, R4, R13, 0x18 ;  /* 0x0000000d04028211 */ /* 0x000fc600078ec0ff */
[----:B-1----:R-:W0:Y:S02]  /*05c0*/  SHFL.DOWN PT, R8, R5, 0x4, 0x1f ;  /* 0x08801f0005087f89 */ /* 0x002e2400000e0000 */
[----:B------:R-:W-:Y:S01]  /*05d0*/  @!P0 IMAD.IADD R2, R11, 0x1, R2 ;  /* 0x000000010b028824 */ /* 0x000fe200078e0202 */
[----:B0-----:R-:W-:-:S05]  /*05e0*/  VIMNMX R8, PT, PT, R5, R8, !PT ;  /* 0x0000000805087248 */ /* 0x001fca0007fe0100 */
[----:B------:R-:W0:Y:S02]  /*05f0*/  SHFL.DOWN PT, R9, R8, 0x2, 0x1f ;  /* 0x08401f0008097f89 */ /* 0x000e2400000e0000 */
[----:B0-----:R-:W-:-:S05]  /*0600*/  VIMNMX R9, PT, PT, R8, R9, !PT ;  /* 0x0000000908097248 */ /* 0x001fca0007fe0100 */
[----:B------:R-:W0:Y:S02]  /*0610*/  SHFL.DOWN PT, R10, R9, 0x1, 0x1f ;  /* 0x08201f00090a7f89 */ /* 0x000e2400000e0000 */
[----:B0-----:R-:W-:-:S05]  /*0620*/  VIMNMX R5, PT, PT, R9, R10, !PT ;  /* 0x0000000a09057248 */ /* 0x001fca0007fe0100 */
[----:B------:R0:W-:Y:S01]  /*0630*/  @!P0 STS [R2], R5 ;  /* 0x0000000502008388 */ /* 0x0001e20000000800 */
[----:B------:R-:W-:Y:S06]  /*0640*/  BAR.SYNC.DEFER_BLOCKING 0x0 ;  /* 0x0000000000007b1d */ /* 0x000fec0000010000 */
[----:B------:R-:W-:Y:S05]  /*0650*/  @P1 EXIT ;  /* 0x000000000000194d */ /* 0x000fea0003800000 */
[----:B------:R-:W-:Y:S01]  /*0660*/  SHF.R.U32.HI R3, RZ, 0x5, R3 ;  /* 0x00000005ff037819 */ /* 0x000fe20000011603 */
[----:B0-----:R-:W-:-:S03]  /*0670*/  IMAD.MOV.U32 R2, RZ, RZ, RZ ;  /* 0x000000ffff027224 */ /* 0x001fc600078e00ff */
[----:B------:R-:W-:-:S13]  /*0680*/  ISETP.GE.U32.AND P0, PT, R0, R3, PT ;  /* 0x000000030000720c */ /* 0x000fda0003f06070 */
[----:B------:R-:W-:-:S05]  /*0690*/  @!P0 VIADD R7, R7, 0x200 ;  /* 0x0000020007078836 */ /* 0x000fca0000000000 */
[----:B------:R-:W-:-:S05]  /*06a0*/  @!P0 LEA R7, R4, R7, 0x18 ;  /* 0x0000000704078211 */ /* 0x000fca00078ec0ff */
[----:B------:R-:W-:-:S05]  /*06b0*/  @!P0 IMAD R6, R6, 0x4, R7 ;  /* 0x0000000406068824 */ /* 0x000fca00078e0207 */
[----:B------:R-:W0:Y:S04]  /*06c0*/  @!P0 LDS R2, [R6] ;  /* 0x0000000006028984 */ /* 0x000e280000000800 */
[----:B0-----:R-:W0:Y:S02]  /*06d0*/  SHFL.DOWN PT, R3, R2, 0x10, 0x1f ;  /* 0x0a001f0002037f89 */ /* 0x001e2400000e0000 */
[----:B0-----:R-:W-:-:S05]  /*06e0*/  VIMNMX R3, PT, PT, R3, R2, !PT ;  /* 0x0000000203037248 */ /* 0x001fca0007fe0100 */
[----:B------:R-:W0:Y:S02]  /*06f0*/  SHFL.DOWN PT, R4, R3, 0x8, 0x1f ;  /* 0x09001f0003047f89 */ /* 0x000e2400000e0000 */
[----:B0-----:R-:W-:-:S05]  /*0700*/  VIMNMX R4, PT, PT, R3, R4, !PT ;  /* 0x0000000403047248 */ /* 0x001fca0007fe0100 */
[----:B------:R-:W0:Y:S02]  /*0710*/  SHFL.DOWN PT, R5, R4, 0x4, 0x1f ;  /* 0x08801f0004057f89 */ /* 0x000e2400000e0000 */
[----:B0-----:R-:W-:-:S05]  /*0720*/  VIMNMX R5, PT, PT, R4, R5, !PT ;  /* 0x0000000504057248 */ /* 0x001fca0007fe0100 */
[----:B------:R-:W0:Y:S02]  /*0730*/  SHFL.DOWN PT, R8, R5, 0x2, 0x1f ;  /* 0x08401f0005087f89 */ /* 0x000e2400000e0000 */
[----:B0-----:R-:W-:-:S05]  /*0740*/  VIMNMX R8, PT, PT, R5, R8, !PT ;  /* 0x0000000805087248 */ /* 0x001fca0007fe0100 */
[----:B------:R-:W0:Y:S02]  /*0750*/  SHFL.DOWN PT, R7, R8, 0x1, 0x1f ;  /* 0x08201f0008077f89 */ /* 0x000e2400000e0000 */
[----:B0-----:R-:W-:-:S04]  /*0760*/  VIMNMX R7, PT, PT, R8, R7, !PT ;  /* 0x0000000708077248 */ /* 0x001fc80007fe0100 */
[----:B------:R-:W-:-:S04]  /*0770*/  ISETP.GE.AND P0, PT, R7, 0x1, PT ;  /* 0x000000010700780c */ /* 0x000fc80003f06270 */
[----:B------:R-:W-:-:S13]  /*0780*/  ISETP.NE.OR P0, PT, R0, RZ, !P0 ;  /* 0x000000ff0000720c */ /* 0x000fda0004705670 */
[----:B------:R-:W-:Y:S05]  /*0790*/  @P0 EXIT ;  /* 0x000000000000094d */ /* 0x000fea0003800000 */
[----:B------:R-:W0:Y:S01]  /*07a0*/  S2R R0, SR_LANEID ;  /* 0x0000000000007919 */ /* 0x000e220000000000 */
[----:B------:R-:W1:Y:S01]  /*07b0*/  LDC.64 R2, c[0x0][0x3c0] ;  /* 0x0000f000ff027b82 */ /* 0x000e620000000a00 */
[----:B------:R-:W-:Y:S01]  /*07c0*/  VOTEU.ANY UR4, UPT, PT ;  /* 0x0000000000047886 */ /* 0x000fe200038e0100 */
[----:B------:R-:W-:Y:S01]  /*07d0*/  CREDUX.MAX.S32 UR5, R7 ;  /* 0x00000000070572cc */ /* 0x000fe20000000200 */
[----:B------:R-:W-:-:S12]  /*07e0*/  UFLO.U32 UR4, UR4 ;  /* 0x00000004000472bd */ /* 0x000fd800080e0000 */
[----:B------:R-:W-:Y:S01]  /*07f0*/  IMAD.U32 R5, RZ, RZ, UR5 ;  /* 0x00000005ff057e24 */ /* 0x000fe2000f8e00ff */
[----:B0-----:R-:W-:-:S13]  /*0800*/  ISETP.EQ.U32.AND P0, PT, R0, UR4, PT ;  /* 0x0000000400007c0c */ /* 0x001fda000bf02070 */
[----:B-1----:R-:W-:Y:S01]  /*0810*/  @P0 REDG.E.MAX.S32.STRONG.GPU desc[UR8][R2.64], R5 ;  /* 0x000000050200098e */ /* 0x002fe2000d12e308 */
[----:B------:R-:W-:Y:S05]  /*0820*/  EXIT ;  /* 0x000000000000794d */ /* 0x000fea0003800000 */
.L_x_6:
[----:B------:R-:W-:-:S00]  /*0830*/  BRA `(.L_x_6) ;  /* 0xfffffffc00fc7947 */ /* 0x000fc0000383ffff */
[----:B------:R-:W-:-:S00]  /*0840*/  NOP ;  /* 0x0000000000007918 */ /* 0x000fc00000000000 */
        /* <DEDUP_REMOVED lines=11> */
.L_x_7:


//--------------------- .nv.shared._Z22compute_diagonal_tiledPiS_S_PKcS1_iiiiiS_ --------------------------
	.section	.nv.shared._Z22compute_diagonal_tiledPiS_S_PKcS1_iiiiiS_,"aw",@nobits
	.sectionflags	@""
	.align	4
.nv.shared._Z22compute_diagonal_tiledPiS_S_PKcS1_iiiiiS_:
	.zero		1664


//--------------------- .nv.shared.reserved.0     --------------------------
	.section	.nv.shared.reserved.0,"aw",@nobits
	.weak		__nv_reservedSMEM_offset_0_alias
	.size		__nv_reservedSMEM_offset_0_alias, 0, 64
	.other		__nv_reservedSMEM_offset_0_alias,@"STO_CUDA_RESERVED_SHARED STV_DEFAULT"
__nv_reservedSMEM_offset_0_alias:
	.zero		0
	.zero		64


//--------------------- .nv.constant0._Z22compute_diagonal_tiledPiS_S_PKcS1_iiiiiS_ --------------------------
	.section	.nv.constant0._Z22compute_diagonal_tiledPiS_S_PKcS1_iiiiiS_,"a",@progbits
	.sectionflags	@""
	.align	4
.nv.constant0._Z22compute_diagonal_tiledPiS_S_PKcS1_iiiiiS_:
	.zero		968


//--------------------- SYMBOLS --------------------------

	.type		.nv.reservedSmem.offset0,@object
	.size		.nv.reservedSmem.offset0,0x4
	.type		.nv.reservedSmem.cap,@object
	.size		.nv.reservedSmem.cap,0x4
